//
// Generated by NVIDIA NVVM Compiler
//
// Compiler Build ID: CL-36424714
// Cuda compilation tools, release 13.0, V13.0.88
// Based on NVVM 20.0.0
//

.version 9.0
.target sm_100
.address_size 64

	// .globl	_Z3addPiS_S_

.visible .entry _Z3addPiS_S_(
	.param .u64 .ptr .align 1 _Z3addPiS_S__param_0,
	.param .u64 .ptr .align 1 _Z3addPiS_S__param_1,
	.param .u64 .ptr .align 1 _Z3addPiS_S__param_2
)
{
	.reg .pred 	%p<2>;
	.reg .b32 	%r<5>;
	.reg .b64 	%rd<11>;

	ld.param.u64 	%rd1, [_Z3addPiS_S__param_0];
	ld.param.u64 	%rd2, [_Z3addPiS_S__param_1];
	ld.param.u64 	%rd3, [_Z3addPiS_S__param_2];
	mov.u32 	%r1, %ctaid.x;
	setp.gt.u32 	%p1, %r1, 65999;
	@%p1 bra 	$L__BB0_2;
	cvta.to.global.u64 	%rd4, %rd1;
	cvta.to.global.u64 	%rd5, %rd2;
	cvta.to.global.u64 	%rd6, %rd3;
	mul.wide.u32 	%rd7, %r1, 4;
	add.s64 	%rd8, %rd4, %rd7;
	ld.global.u32 	%r2, [%rd8];
	add.s64 	%rd9, %rd5, %rd7;
	ld.global.u32 	%r3, [%rd9];
	add.s32 	%r4, %r3, %r2;
	add.s64 	%rd10, %rd6, %rd7;
	st.global.u32 	[%rd10], %r4;
$L__BB0_2:
	ret;

}


// ===== COMPILED SASS (sm_100) =====

	.target	sm_100

	.elftype	@"ET_EXEC"


//--------------------- .note.nv.tkinfo           --------------------------
	.section	.note.nv.tkinfo,"",@"SHT_NOTE"
	.sectionflags	@"SHF_NOTE_NV_TKINFO"
	.tkinfo
        /*0018*/ 	.word	0x00000002
        /*0030*/ 	.string	""
        /*0030*/ 	.string	"ptxas"
        /*0030*/ 	.string	"Cuda compilation tools, release 13.0, V13.0.88"
        /*0030*/ 	.string	"Build cuda_13.0.r13.0/compiler.36424714_0"
        /*0030*/ 	.string	"-arch sm_100 -m 64 "



//--------------------- .note.nv.cuinfo           --------------------------
	.section	.note.nv.cuinfo,"",@"SHT_NOTE"
	.sectionflags	@"SHF_NOTE_NV_CUINFO"
        /*0018*/ 	.short	0x0002
        /*001a*/ 	.short	0x0064
        /*001c*/ 	.short	0x0082
	.zero		2


//--------------------- .nv.info                  --------------------------
	.section	.nv.info,"",@"SHT_CUDA_INFO"
	.align	4


	//----- nvinfo : EIATTR_REGCOUNT
	.align		4
        /*0000*/ 	.byte	0x04, 0x2f
        /*0002*/ 	.short	(.L_1 - .L_0)
	.align		4
.L_0:
        /*0004*/ 	.word	index@(_Z3addPiS_S_)
        /*0008*/ 	.word	0x0000000c


	//----- nvinfo : EIATTR_FRAME_SIZE
	.align		4
.L_1:
        /*000c*/ 	.byte	0x04, 0x11
        /*000e*/ 	.short	(.L_3 - .L_2)
	.align		4
.L_2:
        /*0010*/ 	.word	index@(_Z3addPiS_S_)
        /*0014*/ 	.word	0x00000000


	//----- nvinfo : EIATTR_MIN_STACK_SIZE
	.align		4
.L_3:
        /*0018*/ 	.byte	0x04, 0x12
        /*001a*/ 	.short	(.L_5 - .L_4)
	.align		4
.L_4:
        /*001c*/ 	.word	index@(_Z3addPiS_S_)
        /*0020*/ 	.word	0x00000000
.L_5:


//--------------------- .nv.compat                --------------------------
	.section	.nv.compat,"",@"SHT_CUDA_COMPAT_INFO"
	.align	4
        /*0000*/ 	.byte	0x02, 0x09, 0x00, 0x00, 0x02, 0x02, 0x01, 0x00, 0x02, 0x05, 0x05, 0x00, 0x03, 0x07, 0x01, 0x01
        /*0010*/ 	.byte	0x02, 0x03, 0x00, 0x00, 0x02, 0x06, 0x01, 0x00, 0x04, 0x0b, 0x08, 0x00, 0x09, 0x00, 0x00, 0x00
        /*0020*/ 	.byte	0x00, 0x00, 0x00, 0x00


//--------------------- .nv.info._Z3addPiS_S_     --------------------------
	.section	.nv.info._Z3addPiS_S_,"",@"SHT_CUDA_INFO"
	.sectionflags	@""
	.align	4


	//----- nvinfo : EIATTR_CUDA_API_VERSION
	.align		4
        /*0000*/ 	.byte	0x04, 0x37
        /*0002*/ 	.short	(.L_7 - .L_6)
.L_6:
        /*0004*/ 	.word	0x00000082


	//----- nvinfo : EIATTR_KPARAM_INFO
	.align		4
.L_7:
        /*0008*/ 	.byte	0x04, 0x17
        /*000a*/ 	.short	(.L_9 - .L_8)
.L_8:
        /*000c*/ 	.word	0x00000000
        /*0010*/ 	.short	0x0002
        /*0012*/ 	.short	0x0010
        /*0014*/ 	.byte	0x00, 0xf5, 0x21, 0x00


	//----- nvinfo : EIATTR_KPARAM_INFO
	.align		4
.L_9:
        /*0018*/ 	.byte	0x04, 0x17
        /*001a*/ 	.short	(.L_11 - .L_10)
.L_10:
        /*001c*/ 	.word	0x00000000
        /*0020*/ 	.short	0x0001
        /*0022*/ 	.short	0x0008
        /*0024*/ 	.byte	0x00, 0xf5, 0x21, 0x00


	//----- nvinfo : EIATTR_KPARAM_INFO
	.align		4
.L_11:
        /*0028*/ 	.byte	0x04, 0x17
        /*002a*/ 	.short	(.L_13 - .L_12)
.L_12:
        /*002c*/ 	.word	0x00000000
        /*0030*/ 	.short	0x0000
        /*0032*/ 	.short	0x0000
        /*0034*/ 	.byte	0x00, 0xf5, 0x21, 0x00


	//----- nvinfo : EIATTR_SPARSE_MMA_MASK
	.align		4
.L_13:
        /*0038*/ 	.byte	0x03, 0x50
        /*003a*/ 	.short	0x0000


	//----- nvinfo : EIATTR_MAXREG_COUNT
	.align		4
        /*003c*/ 	.byte	0x03, 0x1b
        /*003e*/ 	.short	0x00ff


	//----- nvinfo : EIATTR_MERCURY_ISA_VERSION
	.align		4
        /*0040*/ 	.byte	0x03, 0x5f
        /*0042*/ 	.short	0x0101


	//----- nvinfo : EIATTR_VRC_CTA_INIT_COUNT
	.align		4
        /*0044*/ 	.byte	0x02, 0x4a
	.zero		1
	.zero		1


	//----- nvinfo : EIATTR_EXIT_INSTR_OFFSETS
	.align		4
        /*0048*/ 	.byte	0x04, 0x1c
        /*004a*/ 	.short	(.L_15 - .L_14)


	//   ....[0]....
.L_14:
        /*004c*/ 	.word	0x00000030


	//   ....[1]....
        /*0050*/ 	.word	0x000000f0


	//----- nvinfo : EIATTR_CBANK_PARAM_SIZE
	.align		4
.L_15:
        /*0054*/ 	.byte	0x03, 0x19
        /*0056*/ 	.short	0x0018


	//----- nvinfo : EIATTR_PARAM_CBANK
	.align		4
        /*0058*/ 	.byte	0x04, 0x0a
        /*005a*/ 	.short	(.L_17 - .L_16)
	.align		4
.L_16:
        /*005c*/ 	.word	index@(.nv.constant0._Z3addPiS_S_)
        /*0060*/ 	.short	0x0380
        /*0062*/ 	.short	0x0018


	//----- nvinfo : EIATTR_SW_WAR
	.align		4
.L_17:
        /*0064*/ 	.byte	0x04, 0x36
        /*0066*/ 	.short	(.L_19 - .L_18)
.L_18:
        /*0068*/ 	.word	0x00000008
.L_19:


//--------------------- .nv.callgraph             --------------------------
	.section	.nv.callgraph,"",@"SHT_CUDA_CALLGRAPH"
	.align	4
	.sectionentsize	8
	.align		4
        /*0000*/ 	.word	0x00000000
	.align		4
        /*0004*/ 	.word	0xffffffff
	.align		4
        /*0008*/ 	.word	0x00000000
	.align		4
        /*000c*/ 	.word	0xfffffffe
	.align		4
        /*0010*/ 	.word	0x00000000
	.align		4
        /*0014*/ 	.word	0xfffffffd
	.align		4
        /*0018*/ 	.word	0x00000000
	.align		4
        /*001c*/ 	.word	0xfffffffc


//--------------------- .text._Z3addPiS_S_        --------------------------
	.section	.text._Z3addPiS_S_,"ax",@progbits
	.align	128
        .global         _Z3addPiS_S_
        .type           _Z3addPiS_S_,@function
        .size           _Z3addPiS_S_,(.L_x_1 - _Z3addPiS_S_)
        .other          _Z3addPiS_S_,@"STO_CUDA_ENTRY STV_DEFAULT"
_Z3addPiS_S_:
.text._Z3addPiS_S_:
[----:B------:R-:W-:Y:S01]  /*0000*/  LDC R1, c[0x0][0x37c] ;  /* 0x0000df00ff017b82 */ /* 0x000fe20000000800 */
[----:B------:R-:W0:Y:S02]  /*0010*/  S2R R9, SR_CTAID.X ;  /* 0x0000000000097919 */ /* 0x000e240000002500 */
[----:B0-----:R-:W-:-:S13]  /*0020*/  ISETP.GT.U32.AND P0, PT, R9, 0x101cf, PT ;  /* 0x000101cf0900780c */ /* 0x001fda0003f04070 */
[----:B------:R-:W-:Y:S05]  /*0030*/  @P0 EXIT ;  /* 0x000000000000094d */ /* 0x000fea0003800000 */
[----:B------:R-:W0:Y:S01]  /*0040*/  LDC.64 R2, c[0x0][0x380] ;  /* 0x0000e000ff027b82 */ /* 0x000e220000000a00 */
[----:B------:R-:W1:Y:S07]  /*0050*/  LDCU.64 UR4, c[0x0][0x358] ;  /* 0x00006b00ff0477ac */ /* 0x000e6e0008000a00 */
[----:B------:R-:W2:Y:S08]  /*0060*/  LDC.64 R4, c[0x0][0x388] ;  /* 0x0000e200ff047b82 */ /* 0x000eb00000000a00 */
[----:B------:R-:W3:Y:S01]  /*0070*/  LDC.64 R6, c[0x0][0x390] ;  /* 0x0000e400ff067b82 */ /* 0x000ee20000000a00 */
[----:B0-----:R-:W-:-:S06]  /*0080*/  IMAD.WIDE.U32 R2, R9, 0x4, R2 ;  /* 0x0000000409027825 */ /* 0x001fcc00078e0002 */
[----:B-1----:R-:W4:Y:S01]  /*0090*/  LDG.E R2, desc[UR4][R2.64] ;  /* 0x0000000402027981 */ /* 0x002f22000c1e1900 */
[----:B--2---:R-:W-:-:S06]  /*00a0*/  IMAD.WIDE.U32 R4, R9, 0x4, R4 ;  /* 0x0000000409047825 */ /* 0x004fcc00078e0004 */
[----:B------:R-:W4:Y:S01]  /*00b0*/  LDG.E R5, desc[UR4][R4.64] ;  /* 0x0000000404057981 */ /* 0x000f22000c1e1900 */
[----:B---3--:R-:W-:Y:S01]  /*00c0*/  IMAD.WIDE.U32 R6, R9, 0x4, R6 ;  /* 0x0000000409067825 */ /* 0x008fe200078e0006 */
[----:B----4-:R-:W-:-:S05]  /*00d0*/  IADD3 R9, PT, PT, R2, R5, RZ ;  /* 0x0000000502097210 */ /* 0x010fca0007ffe0ff */
[----:B------:R-:W-:Y:S01]  /*00e0*/  STG.E desc[UR4][R6.64], R9 ;  /* 0x0000000906007986 */ /* 0x000fe2000c101904 */
[----:B------:R-:W-:Y:S05]  /*00f0*/  EXIT ;  /* 0x000000000000794d */ /* 0x000fea0003800000 */
.L_x_0:
[----:B------:R-:W-:-:S00]  /*0100*/  BRA `(.L_x_0) ;  /* 0xfffffffc00fc7947 */ /* 0x000fc0000383ffff */
[----:B------:R-:W-:-:S00]  /*0110*/  NOP ;  /* 0x0000000000007918 */ /* 0x000fc00000000000 */
        /* <DEDUP_REMOVED lines=14> */
.L_x_1:


//--------------------- .nv.shared.reserved.0     --------------------------
	.section	.nv.shared.reserved.0,"aw",@nobits
	.weak		__nv_reservedSMEM_offset_0_alias
	.size		__nv_reservedSMEM_offset_0_alias, 0, 64
	.other		__nv_reservedSMEM_offset_0_alias,@"STO_CUDA_RESERVED_SHARED STV_DEFAULT"
__nv_reservedSMEM_offset_0_alias:
	.zero		0
	.zero		64


//--------------------- .nv.constant0._Z3addPiS_S_ --------------------------
	.section	.nv.constant0._Z3addPiS_S_,"a",@progbits
	.sectionflags	@""
	.align	4
.nv.constant0._Z3addPiS_S_:
	.zero		920


//--------------------- SYMBOLS --------------------------

	.type		.nv.reservedSmem.offset0,@object
	.size		.nv.reservedSmem.offset0,0x4
